//
// Generated by NVIDIA NVVM Compiler
//
// Compiler Build ID: CL-36424714
// Cuda compilation tools, release 13.0, V13.0.88
// Based on NVVM 20.0.0
//

.version 9.0
.target sm_100
.address_size 64

	// .globl	_Z12real2complexPdP7double2

.visible .entry _Z12real2complexPdP7double2(
	.param .u64 .ptr .align 1 _Z12real2complexPdP7double2_param_0,
	.param .u64 .ptr .align 1 _Z12real2complexPdP7double2_param_1
)
{
	.reg .b32 	%r<5>;
	.reg .b64 	%rd<9>;
	.reg .b64 	%fd<3>;

	ld.param.u64 	%rd1, [_Z12real2complexPdP7double2_param_0];
	ld.param.u64 	%rd2, [_Z12real2complexPdP7double2_param_1];
	cvta.to.global.u64 	%rd3, %rd2;
	cvta.to.global.u64 	%rd4, %rd1;
	mov.u32 	%r1, %ctaid.x;
	mov.u32 	%r2, %ntid.x;
	mov.u32 	%r3, %tid.x;
	mad.lo.s32 	%r4, %r1, %r2, %r3;
	mul.wide.u32 	%rd5, %r4, 8;
	add.s64 	%rd6, %rd4, %rd5;
	ld.global.f64 	%fd1, [%rd6];
	mul.wide.u32 	%rd7, %r4, 16;
	add.s64 	%rd8, %rd3, %rd7;
	mov.f64 	%fd2, 0d0000000000000000;
	st.global.v2.f64 	[%rd8], {%fd1, %fd2};
	ret;

}


// ===== COMPILED SASS (sm_100) =====

	.target	sm_100

	.elftype	@"ET_EXEC"


//--------------------- .note.nv.tkinfo           --------------------------
	.section	.note.nv.tkinfo,"",@"SHT_NOTE"
	.sectionflags	@"SHF_NOTE_NV_TKINFO"
	.tkinfo
        /*0018*/ 	.word	0x00000002
        /*0030*/ 	.string	""
        /*0030*/ 	.string	"ptxas"
        /*0030*/ 	.string	"Cuda compilation tools, release 13.0, V13.0.88"
        /*0030*/ 	.string	"Build cuda_13.0.r13.0/compiler.36424714_0"
        /*0030*/ 	.string	"-arch sm_100 -m 64 "



//--------------------- .note.nv.cuinfo           --------------------------
	.section	.note.nv.cuinfo,"",@"SHT_NOTE"
	.sectionflags	@"SHF_NOTE_NV_CUINFO"
        /*0018*/ 	.short	0x0002
        /*001a*/ 	.short	0x0064
        /*001c*/ 	.short	0x0082
	.zero		2


//--------------------- .nv.info                  --------------------------
	.section	.nv.info,"",@"SHT_CUDA_INFO"
	.align	4


	//----- nvinfo : EIATTR_REGCOUNT
	.align		4
        /*0000*/ 	.byte	0x04, 0x2f
        /*0002*/ 	.short	(.L_1 - .L_0)
	.align		4
.L_0:
        /*0004*/ 	.word	index@(_Z12real2complexPdP7double2)
        /*0008*/ 	.word	0x0000000e


	//----- nvinfo : EIATTR_FRAME_SIZE
	.align		4
.L_1:
        /*000c*/ 	.byte	0x04, 0x11
        /*000e*/ 	.short	(.L_3 - .L_2)
	.align		4
.L_2:
        /*0010*/ 	.word	index@(_Z12real2complexPdP7double2)
        /*0014*/ 	.word	0x00000000


	//----- nvinfo : EIATTR_MIN_STACK_SIZE
	.align		4
.L_3:
        /*0018*/ 	.byte	0x04, 0x12
        /*001a*/ 	.short	(.L_5 - .L_4)
	.align		4
.L_4:
        /*001c*/ 	.word	index@(_Z12real2complexPdP7double2)
        /*0020*/ 	.word	0x00000000
.L_5:


//--------------------- .nv.compat                --------------------------
	.section	.nv.compat,"",@"SHT_CUDA_COMPAT_INFO"
	.align	4
        /*0000*/ 	.byte	0x02, 0x09, 0x00, 0x00, 0x02, 0x02, 0x01, 0x00, 0x02, 0x05, 0x05, 0x00, 0x03, 0x07, 0x01, 0x01
        /*0010*/ 	.byte	0x02, 0x03, 0x00, 0x00, 0x02, 0x06, 0x01, 0x00, 0x04, 0x0b, 0x08, 0x00, 0x09, 0x00, 0x00, 0x00
        /*0020*/ 	.byte	0x00, 0x00, 0x00, 0x00


//--------------------- .nv.info._Z12real2complexPdP7double2 --------------------------
	.section	.nv.info._Z12real2complexPdP7double2,"",@"SHT_CUDA_INFO"
	.sectionflags	@""
	.align	4


	//----- nvinfo : EIATTR_CUDA_API_VERSION
	.align		4
        /*0000*/ 	.byte	0x04, 0x37
        /*0002*/ 	.short	(.L_7 - .L_6)
.L_6:
        /*0004*/ 	.word	0x00000082


	//----- nvinfo : EIATTR_KPARAM_INFO
	.align		4
.L_7:
        /*0008*/ 	.byte	0x04, 0x17
        /*000a*/ 	.short	(.L_9 - .L_8)
.L_8:
        /*000c*/ 	.word	0x00000000
        /*0010*/ 	.short	0x0001
        /*0012*/ 	.short	0x0008
        /*0014*/ 	.byte	0x00, 0xf5, 0x21, 0x00


	//----- nvinfo : EIATTR_KPARAM_INFO
	.align		4
.L_9:
        /*0018*/ 	.byte	0x04, 0x17
        /*001a*/ 	.short	(.L_11 - .L_10)
.L_10:
        /*001c*/ 	.word	0x00000000
        /*0020*/ 	.short	0x0000
        /*0022*/ 	.short	0x0000
        /*0024*/ 	.byte	0x00, 0xf5, 0x21, 0x00


	//----- nvinfo : EIATTR_SPARSE_MMA_MASK
	.align		4
.L_11:
        /*0028*/ 	.byte	0x03, 0x50
        /*002a*/ 	.short	0x0000


	//----- nvinfo : EIATTR_MAXREG_COUNT
	.align		4
        /*002c*/ 	.byte	0x03, 0x1b
        /*002e*/ 	.short	0x00ff


	//----- nvinfo : EIATTR_MERCURY_ISA_VERSION
	.align		4
        /*0030*/ 	.byte	0x03, 0x5f
        /*0032*/ 	.short	0x0101


	//----- nvinfo : EIATTR_VRC_CTA_INIT_COUNT
	.align		4
        /*0034*/ 	.byte	0x02, 0x4a
	.zero		1
	.zero		1


	//----- nvinfo : EIATTR_EXIT_INSTR_OFFSETS
	.align		4
        /*0038*/ 	.byte	0x04, 0x1c
        /*003a*/ 	.short	(.L_13 - .L_12)


	//   ....[0]....
.L_12:
        /*003c*/ 	.word	0x000000d0


	//----- nvinfo : EIATTR_CBANK_PARAM_SIZE
	.align		4
.L_13:
        /*0040*/ 	.byte	0x03, 0x19
        /*0042*/ 	.short	0x0010


	//----- nvinfo : EIATTR_PARAM_CBANK
	.align		4
        /*0044*/ 	.byte	0x04, 0x0a
        /*0046*/ 	.short	(.L_15 - .L_14)
	.align		4
.L_14:
        /*0048*/ 	.word	index@(.nv.constant0._Z12real2complexPdP7double2)
        /*004c*/ 	.short	0x0380
        /*004e*/ 	.short	0x0010


	//----- nvinfo : EIATTR_SW_WAR
	.align		4
.L_15:
        /*0050*/ 	.byte	0x04, 0x36
        /*0052*/ 	.short	(.L_17 - .L_16)
.L_16:
        /*0054*/ 	.word	0x00000008
.L_17:


//--------------------- .nv.callgraph             --------------------------
	.section	.nv.callgraph,"",@"SHT_CUDA_CALLGRAPH"
	.align	4
	.sectionentsize	8
	.align		4
        /*0000*/ 	.word	0x00000000
	.align		4
        /*0004*/ 	.word	0xffffffff
	.align		4
        /*0008*/ 	.word	0x00000000
	.align		4
        /*000c*/ 	.word	0xfffffffe
	.align		4
        /*0010*/ 	.word	0x00000000
	.align		4
        /*0014*/ 	.word	0xfffffffd
	.align		4
        /*0018*/ 	.word	0x00000000
	.align		4
        /*001c*/ 	.word	0xfffffffc


//--------------------- .text._Z12real2complexPdP7double2 --------------------------
	.section	.text._Z12real2complexPdP7double2,"ax",@progbits
	.align	128
        .global         _Z12real2complexPdP7double2
        .type           _Z12real2complexPdP7double2,@function
        .size           _Z12real2complexPdP7double2,(.L_x_1 - _Z12real2complexPdP7double2)
        .other          _Z12real2complexPdP7double2,@"STO_CUDA_ENTRY STV_DEFAULT"
_Z12real2complexPdP7double2:
.text._Z12real2complexPdP7double2:
[----:B------:R-:W-:Y:S01]  /*0000*/  LDC R1, c[0x0][0x37c] ;  /* 0x0000df00ff017b82 */ /* 0x000fe20000000800 */
[----:B------:R-:W0:Y:S07]  /*0010*/  S2R R0, SR_TID.X ;  /* 0x0000000000007919 */ /* 0x000e2e0000002100 */
[----:B------:R-:W0:Y:S01]  /*0020*/  S2UR UR6, SR_CTAID.X ;  /* 0x00000000000679c3 */ /* 0x000e220000002500 */
[----:B------:R-:W1:Y:S07]  /*0030*/  LDCU.64 UR4, c[0x0][0x358] ;  /* 0x00006b00ff0477ac */ /* 0x000e6e0008000a00 */
[----:B------:R-:W0:Y:S08]  /*0040*/  LDC R11, c[0x0][0x360] ;  /* 0x0000d800ff0b7b82 */ /* 0x000e300000000800 */
[----:B------:R-:W2:Y:S08]  /*0050*/  LDC.64 R2, c[0x0][0x380] ;  /* 0x0000e000ff027b82 */ /* 0x000eb00000000a00 */
[----:B------:R-:W3:Y:S01]  /*0060*/  LDC.64 R8, c[0x0][0x388] ;  /* 0x0000e200ff087b82 */ /* 0x000ee20000000a00 */
[----:B0-----:R-:W-:-:S04]  /*0070*/  IMAD R11, R11, UR6, R0 ;  /* 0x000000060b0b7c24 */ /* 0x001fc8000f8e0200 */
[----:B--2---:R-:W-:-:S05]  /*0080*/  IMAD.WIDE.U32 R2, R11, 0x8, R2 ;  /* 0x000000080b027825 */ /* 0x004fca00078e0002 */
[----:B-1----:R-:W2:Y:S01]  /*0090*/  LDG.E.64 R4, desc[UR4][R2.64] ;  /* 0x0000000402047981 */ /* 0x002ea2000c1e1b00 */
[----:B------:R-:W-:Y:S01]  /*00a0*/  CS2R R6, SRZ ;  /* 0x0000000000067805 */ /* 0x000fe2000001ff00 */
[----:B---3--:R-:W-:-:S05]  /*00b0*/  IMAD.WIDE.U32 R8, R11, 0x10, R8 ;  /* 0x000000100b087825 */ /* 0x008fca00078e0008 */
[----:B--2---:R-:W-:Y:S01]  /*00c0*/  STG.E.128 desc[UR4][R8.64], R4 ;  /* 0x0000000408007986 */ /* 0x004fe2000c101d04 */
[----:B------:R-:W-:Y:S05]  /*00d0*/  EXIT ;  /* 0x000000000000794d */ /* 0x000fea0003800000 */
.L_x_0:
[----:B------:R-:W-:-:S00]  /*00e0*/  BRA `(.L_x_0) ;  /* 0xfffffffc00fc7947 */ /* 0x000fc0000383ffff */
[----:B------:R-:W-:-:S00]  /*00f0*/  NOP ;  /* 0x0000000000007918 */ /* 0x000fc00000000000 */
        /* <DEDUP_REMOVED lines=8> */
.L_x_1:


//--------------------- .nv.shared.reserved.0     --------------------------
	.section	.nv.shared.reserved.0,"aw",@nobits
	.weak		__nv_reservedSMEM_offset_0_alias
	.size		__nv_reservedSMEM_offset_0_alias, 0, 64
	.other		__nv_reservedSMEM_offset_0_alias,@"STO_CUDA_RESERVED_SHARED STV_DEFAULT"
__nv_reservedSMEM_offset_0_alias:
	.zero		0
	.zero		64


//--------------------- .nv.constant0._Z12real2complexPdP7double2 --------------------------
	.section	.nv.constant0._Z12real2complexPdP7double2,"a",@progbits
	.sectionflags	@""
	.align	4
.nv.constant0._Z12real2complexPdP7double2:
	.zero		912


//--------------------- SYMBOLS --------------------------

	.type		.nv.reservedSmem.offset0,@object
	.size		.nv.reservedSmem.offset0,0x4
